	.headerflags	@"EF_CUDA_TEXMODE_UNIFIED EF_CUDA_64BIT_ADDRESS EF_CUDA_SM86 EF_CUDA_VIRTUAL_SM(EF_CUDA_SM86)"
	.elftype	@"ET_EXEC"


//--------------------- .nv.info                  --------------------------
	.section	.nv.info,"",@"SHT_CUDA_INFO"
	.align	4


	//----- nvinfo : EIATTR_REGCOUNT
	.align		4
        /*0000*/ 	.byte	0x04, 0x2f
        /*0002*/ 	.short	(.L_1 - .L_0)
	.align		4
.L_0:
        /*0004*/ 	.word	index@(triton_mm)
        /*0008*/ 	.word	0x00000070


	//----- nvinfo : EIATTR_MIN_STACK_SIZE
	.align		4
.L_1:
        /*000c*/ 	.byte	0x04, 0x12
        /*000e*/ 	.short	(.L_3 - .L_2)
	.align		4
.L_2:
        /*0010*/ 	.word	index@(triton_mm)
        /*0014*/ 	.word	0x00000000


	//----- nvinfo : EIATTR_FRAME_SIZE
	.align		4
.L_3:
        /*0018*/ 	.byte	0x04, 0x11
        /*001a*/ 	.short	(.L_5 - .L_4)
	.align		4
.L_4:
        /*001c*/ 	.word	index@(triton_mm)
        /*0020*/ 	.word	0x00000000


	//----- nvinfo : EIATTR_MIN_STACK_SIZE
	.align		4
.L_5:
        /*0024*/ 	.byte	0x04, 0x12
        /*0026*/ 	.short	(.L_7 - .L_6)
	.align		4
.L_6:
        /*0028*/ 	.word	index@(triton_mm)
        /*002c*/ 	.word	0x00000000
.L_7:


//--------------------- .nv.info.triton_mm        --------------------------
	.section	.nv.info.triton_mm,"",@"SHT_CUDA_INFO"
	.sectionflags	@""
	.align	4


	//----- nvinfo : EIATTR_CUDA_API_VERSION
	.align		4
        /*0000*/ 	.byte	0x04, 0x37
        /*0002*/ 	.short	(.L_9 - .L_8)
.L_8:
        /*0004*/ 	.word	0x0000007c


	//----- nvinfo : EIATTR_SW2861232_WAR
	.align		4
.L_9:
        /*0008*/ 	.byte	0x01, 0x35
	.zero		2


	//----- nvinfo : EIATTR_PARAM_CBANK
	.align		4
        /*000c*/ 	.byte	0x04, 0x0a
        /*000e*/ 	.short	(.L_11 - .L_10)
	.align		4
.L_10:
        /*0010*/ 	.word	index@(.nv.constant0.triton_mm)
        /*0014*/ 	.short	0x0160
        /*0016*/ 	.short	0x0020


	//----- nvinfo : EIATTR_CBANK_PARAM_SIZE
	.align		4
.L_11:
        /*0018*/ 	.byte	0x03, 0x19
        /*001a*/ 	.short	0x0020


	//----- nvinfo : EIATTR_KPARAM_INFO
	.align		4
        /*001c*/ 	.byte	0x04, 0x17
        /*001e*/ 	.short	(.L_13 - .L_12)
.L_12:
        /*0020*/ 	.word	0x00000000
        /*0024*/ 	.short	0x0003
        /*0026*/ 	.short	0x0018
        /*0028*/ 	.byte	0x00, 0xf4, 0x21, 0x00


	//----- nvinfo : EIATTR_KPARAM_INFO
	.align		4
.L_13:
        /*002c*/ 	.byte	0x04, 0x17
        /*002e*/ 	.short	(.L_15 - .L_14)
.L_14:
        /*0030*/ 	.word	0x00000000
        /*0034*/ 	.short	0x0002
        /*0036*/ 	.short	0x0010
        /*0038*/ 	.byte	0x00, 0xf4, 0x21, 0x00


	//----- nvinfo : EIATTR_KPARAM_INFO
	.align		4
.L_15:
        /*003c*/ 	.byte	0x04, 0x17
        /*003e*/ 	.short	(.L_17 - .L_16)
.L_16:
        /*0040*/ 	.word	0x00000000
        /*0044*/ 	.short	0x0001
        /*0046*/ 	.short	0x0008
        /*0048*/ 	.byte	0x00, 0xf4, 0x21, 0x00


	//----- nvinfo : EIATTR_KPARAM_INFO
	.align		4
.L_17:
        /*004c*/ 	.byte	0x04, 0x17
        /*004e*/ 	.short	(.L_19 - .L_18)
.L_18:
        /*0050*/ 	.word	0x00000000
        /*0054*/ 	.short	0x0000
        /*0056*/ 	.short	0x0000
        /*0058*/ 	.byte	0x00, 0xf4, 0x21, 0x00


	//----- nvinfo : EIATTR_MAXREG_COUNT
	.align		4
.L_19:
        /*005c*/ 	.byte	0x03, 0x1b
        /*005e*/ 	.short	0x00ff


	//----- nvinfo : EIATTR_EXIT_INSTR_OFFSETS
	.align		4
        /*0060*/ 	.byte	0x04, 0x1c
        /*0062*/ 	.short	(.L_21 - .L_20)


	//   ....[0]....
.L_20:
        /*0064*/ 	.word	0x000015f0


	//   ....[1]....
        /*0068*/ 	.word	0x00001640


	//----- nvinfo : EIATTR_REQNTID
	.align		4
.L_21:
        /*006c*/ 	.byte	0x04, 0x10
        /*006e*/ 	.short	(.L_23 - .L_22)
.L_22:
        /*0070*/ 	.word	0x00000100
        /*0074*/ 	.word	0x00000001
        /*0078*/ 	.word	0x00000001
.L_23:


//--------------------- .nv.callgraph             --------------------------
	.section	.nv.callgraph,"",@"SHT_CUDA_CALLGRAPH"
	.align	4
	.sectionentsize	8
	.align		4
        /*0000*/ 	.word	0x00000000
	.align		4
        /*0004*/ 	.word	0xffffffff
	.align		4
        /*0008*/ 	.word	0x00000000
	.align		4
        /*000c*/ 	.word	0xfffffffe
	.align		4
        /*0010*/ 	.word	0x00000000
	.align		4
        /*0014*/ 	.word	0xfffffffd
	.align		4
        /*0018*/ 	.word	0x00000000
	.align		4
        /*001c*/ 	.word	0xfffffffc


//--------------------- .nv.rel.action            --------------------------
	.section	.nv.rel.action,"",@"SHT_CUDA_RELOCINFO"
	.align	8
	.sectionentsize	8
        /*0000*/ 	.byte	0x73, 0x00, 0x00, 0x00, 0x00, 0x00, 0x00, 0x00, 0x00, 0x00, 0x00, 0x11, 0x25, 0x00, 0x05, 0x36


//--------------------- .nv.constant0.triton_mm   --------------------------
	.section	.nv.constant0.triton_mm,"a",@progbits
	.sectionflags	@""
	.align	4
.nv.constant0.triton_mm:
	.zero		384


//--------------------- .text.triton_mm           --------------------------
	.section	.text.triton_mm,"ax",@progbits
	.sectionflags	@"SHF_BARRIERS=1"
	.sectioninfo	@"SHI_REGISTERS=112"
	.align	128
        .global         triton_mm
        .type           triton_mm,@function
        .size           triton_mm,(.L_x_2 - triton_mm)
        .other          triton_mm,@"STO_CUDA_ENTRY STV_DEFAULT"
triton_mm:
.text.triton_mm:
[----:B------:R-:W-:Y:S02]  /*0000*/  IMAD.MOV.U32 R1, RZ, RZ, c[0x0][0x28] ;  /* 0x00000a00ff017624 */ /* 0x000fe400078e00ff */
[----:B------:R-:W1:Y:S01]  /*0010*/  S2R R9, SR_CTAID.X ;  /* 0x0000000000097919 */ /* 0x000e620000002500 */
[----:B------:R-:W-:Y:S01]  /*0020*/  IMAD.MOV.U32 R5, RZ, RZ, -0x8 ;  /* 0xfffffff8ff057424 */ /* 0x000fe200078e00ff */
[----:B------:R-:W-:Y:S01]  /*0030*/  ULDC.64 UR4, c[0x0][0x118] ;  /* 0x0000460000047ab9 */ /* 0x000fe20000000a00 */
[----:B------:R-:W-:Y:S01]  /*0040*/  IMAD.MOV.U32 R101, RZ, RZ, -0x1 ;  /* 0xffffffffff657424 */ /* 0x000fe200078e00ff */
[----:B------:R-:W-:Y:S01]  /*0050*/  CS2R R52, SRZ ;  /* 0x0000000000347805 */ /* 0x000fe2000001ff00 */
[----:B------:R-:W-:Y:S01]  /*0060*/  IMAD.MOV.U32 R107, RZ, RZ, 0x20 ;  /* 0x00000020ff6b7424 */ /* 0x000fe200078e00ff */
[----:B------:R-:W-:Y:S01]  /*0070*/  CS2R R54, SRZ ;  /* 0x0000000000367805 */ /* 0x000fe2000001ff00 */
[----:B------:R-:W-:Y:S01]  /*0080*/  IMAD.MOV.U32 R109, RZ, RZ, RZ ;  /* 0x000000ffff6d7224 */ /* 0x000fe200078e00ff */
[----:B------:R-:W-:Y:S01]  /*0090*/  CS2R R56, SRZ ;  /* 0x0000000000387805 */ /* 0x000fe2000001ff00 */
        /* <DEDUP_REMOVED lines=15> */
[C---:B-1----:R-:W-:Y:S01]  /*0190*/  IMAD.HI R0, R9.reuse, 0x2aaaaaab, RZ ;  /* 0x2aaaaaab09007827 */ /* 0x042fe200078e02ff */
[----:B------:R-:W-:Y:S01]  /*01a0*/  IABS R8, R9 ;  /* 0x0000000900087213 */ /* 0x000fe20000000000 */
[----:B------:R-:W-:Y:S01]  /*01b0*/  CS2R R24, SRZ ;  /* 0x0000000000187805 */ /* 0x000fe2000001ff00 */
[----:B------:R-:W-:Y:S01]  /*01c0*/  ISETP.GE.AND P2, PT, R9, RZ, PT ;  /* 0x000000ff0900720c */ /* 0x000fe20003f46270 */
[----:B------:R-:W-:Y:S01]  /*01d0*/  CS2R R26, SRZ ;  /* 0x00000000001a7805 */ /* 0x000fe2000001ff00 */
[----:B------:R-:W-:Y:S01]  /*01e0*/  SHF.R.U32.HI R3, RZ, 0x1f, R0 ;  /* 0x0000001fff037819 */ /* 0x000fe20000011600 */
[----:B------:R-:W-:Y:S01]  /*01f0*/  CS2R R20, SRZ ;  /* 0x0000000000147805 */ /* 0x000fe2000001ff00 */
[----:B------:R-:W-:Y:S01]  /*0200*/  CS2R R22, SRZ ;  /* 0x0000000000167805 */ /* 0x000fe2000001ff00 */
[----:B------:R-:W-:Y:S01]  /*0210*/  CS2R R16, SRZ ;  /* 0x0000000000107805 */ /* 0x000fe2000001ff00 */
[----:B------:R-:W-:Y:S01]  /*0220*/  LEA.HI.SX32 R4, R0, R3, 0x19 ;  /* 0x0000000300047211 */ /* 0x000fe200078fcaff */
[----:B------:R-:W-:Y:S01]  /*0230*/  CS2R R18, SRZ ;  /* 0x0000000000127805 */ /* 0x000fe2000001ff00 */
[----:B------:R-:W-:Y:S01]  /*0240*/  CS2R R32, SRZ ;  /* 0x0000000000207805 */ /* 0x000fe2000001ff00 */
[----:B------:R-:W-:-:S02]  /*0250*/  CS2R R34, SRZ ;  /* 0x0000000000227805 */ /* 0x000fc4000001ff00 */
[----:B------:R-:W-:-:S05]  /*0260*/  IMAD R0, R4, R5, 0x21 ;  /* 0x0000002104007424 */ /* 0x000fca00078e0205 */
[----:B------:R-:W-:-:S04]  /*0270*/  IMNMX R5, R0, 0x8, PT ;  /* 0x0000000800057817 */ /* 0x000fc80003800200 */
[-C--:B------:R-:W-:Y:S02]  /*0280*/  IABS R11, R5.reuse ;  /* 0x00000005000b7213 */ /* 0x080fe40000000000 */
[----:B------:R-:W-:Y:S02]  /*0290*/  IABS R10, R5 ;  /* 0x00000005000a7213 */ /* 0x000fe40000000000 */
[----:B------:R-:W1:Y:S08]  /*02a0*/  I2F.RP R0, R11 ;  /* 0x0000000b00007306 */ /* 0x000e700000209400 */
[----:B-1----:R-:W1:Y:S02]  /*02b0*/  MUFU.RCP R0, R0 ;  /* 0x0000000000007308 */ /* 0x002e640000001000 */
[----:B-1----:R-:W-:-:S06]  /*02c0*/  IADD3 R2, R0, 0xffffffe, RZ ;  /* 0x0ffffffe00027810 */ /* 0x002fcc0007ffe0ff */
[----:B------:R1:W2:Y:S02]  /*02d0*/  F2I.FTZ.U32.TRUNC.NTZ R3, R2 ;  /* 0x0000000200037305 */ /* 0x0002a4000021f000 */
[----:B-1----:R-:W-:Y:S02]  /*02e0*/  IMAD.MOV.U32 R2, RZ, RZ, RZ ;  /* 0x000000ffff027224 */ /* 0x002fe400078e00ff */
[----:B--2---:R-:W-:-:S04]  /*02f0*/  IMAD.MOV R6, RZ, RZ, -R3 ;  /* 0x000000ffff067224 */ /* 0x004fc800078e0a03 */
[----:B------:R-:W-:Y:S02]  /*0300*/  IMAD R7, R6, R11, RZ ;  /* 0x0000000b06077224 */ /* 0x000fe400078e02ff */
[----:B------:R-:W-:Y:S02]  /*0310*/  IMAD R6, R4, -0x300, R9 ;  /* 0xfffffd0004067824 */ /* 0x000fe400078e0209 */
[----:B------:R-:W-:-:S03]  /*0320*/  IMAD.HI.U32 R3, R3, R7, R2 ;  /* 0x0000000703037227 */ /* 0x000fc600078e0002 */
[----:B------:R-:W-:Y:S01]  /*0330*/  IABS R0, R6 ;  /* 0x0000000600007213 */ /* 0x000fe20000000000 */
[----:B------:R-:W-:Y:S01]  /*0340*/  IMAD.MOV.U32 R7, RZ, RZ, R8 ;  /* 0x000000ffff077224 */ /* 0x000fe200078e0008 */
[----:B------:R-:W-:Y:S01]  /*0350*/  LOP3.LUT R6, R6, R5, RZ, 0x3c, !PT ;  /* 0x0000000506067212 */ /* 0x000fe200078e3cff */
[----:B------:R-:W-:Y:S02]  /*0360*/  IMAD.MOV R8, RZ, RZ, -R10 ;  /* 0x000000ffff087224 */ /* 0x000fe400078e0a0a */
[----:B------:R-:W-:Y:S01]  /*0370*/  IMAD.MOV.U32 R10, RZ, RZ, R0 ;  /* 0x000000ffff0a7224 */ /* 0x000fe200078e0000 */
[----:B------:R-:W-:Y:S01]  /*0380*/  ISETP.GE.AND P4, PT, R6, RZ, PT ;  /* 0x000000ff0600720c */ /* 0x000fe20003f86270 */
[----:B------:R-:W-:-:S04]  /*0390*/  IMAD.HI.U32 R0, R3, R7, RZ ;  /* 0x0000000703007227 */ /* 0x000fc800078e00ff */
[----:B------:R-:W-:-:S04]  /*03a0*/  IMAD.HI.U32 R3, R3, R10, RZ ;  /* 0x0000000a03037227 */ /* 0x000fc800078e00ff */
[-C--:B------:R-:W-:Y:S02]  /*03b0*/  IMAD R2, R0, R8.reuse, R7 ;  /* 0x0000000800027224 */ /* 0x080fe400078e0207 */
[----:B------:R-:W-:Y:S01]  /*03c0*/  IMAD R7, R3, R8, R10 ;  /* 0x0000000803077224 */ /* 0x000fe200078e020a */
[----:B------:R-:W1:Y:S02]  /*03d0*/  S2R R0, SR_TID.X ;  /* 0x0000000000007919 */ /* 0x000e640000002100 */
[C---:B------:R-:W-:Y:S02]  /*03e0*/  ISETP.GT.U32.AND P0, PT, R11.reuse, R2, PT ;  /* 0x000000020b00720c */ /* 0x040fe40003f04070 */
[----:B------:R-:W-:-:S11]  /*03f0*/  ISETP.GT.U32.AND P3, PT, R11, R7, PT ;  /* 0x000000070b00720c */ /* 0x000fd60003f64070 */
[--C-:B------:R-:W-:Y:S02]  /*0400*/  @!P0 IMAD.IADD R2, R2, 0x1, -R11.reuse ;  /* 0x0000000102028824 */ /* 0x100fe400078e0a0b */
[----:B------:R-:W-:Y:S01]  /*0410*/  @!P3 IMAD.IADD R7, R7, 0x1, -R11 ;  /* 0x000000010707b824 */ /* 0x000fe200078e0a0b */
[----:B------:R-:W-:Y:S02]  /*0420*/  @!P3 IADD3 R3, R3, 0x1, RZ ;  /* 0x000000010303b810 */ /* 0x000fe40007ffe0ff */
[----:B------:R-:W-:Y:S02]  /*0430*/  ISETP.GT.U32.AND P1, PT, R11, R2, PT ;  /* 0x000000020b00720c */ /* 0x000fe40003f24070 */
[----:B------:R-:W-:Y:S02]  /*0440*/  ISETP.GE.U32.AND P0, PT, R7, R11, PT ;  /* 0x0000000b0700720c */ /* 0x000fe40003f06070 */
[----:B-1----:R-:W-:Y:S01]  /*0450*/  SHF.R.U32.HI R89, RZ, 0x1, R0 ;  /* 0x00000001ff597819 */ /* 0x002fe20000011600 */
[C---:B------:R-:W-:Y:S01]  /*0460*/  IMAD.SHL.U32 R8, R0.reuse, 0x10, RZ ;  /* 0x0000001000087824 */ /* 0x040fe200078e00ff */
[C---:B------:R-:W-:Y:S01]  /*0470*/  LOP3.LUT R88, R0.reuse, 0x80, RZ, 0xc0, !PT ;  /* 0x0000008000587812 */ /* 0x040fe200078ec0ff */
[----:B------:R-:W-:Y:S01]  /*0480*/  IMAD.SHL.U32 R91, R0, 0x4, RZ ;  /* 0x00000004005b7824 */ /* 0x000fe200078e00ff */
[----:B------:R-:W-:-:S02]  /*0490*/  SGXT.U32 R89, R89, 0x7 ;  /* 0x000000075959781a */ /* 0x000fc40000000000 */
[----:B------:R-:W-:Y:S02]  /*04a0*/  LOP3.LUT R12, R8, 0x10, RZ, 0xc0, !PT ;  /* 0x00000010080c7812 */ /* 0x000fe400078ec0ff */
[----:B------:R-:W-:Y:S01]  /*04b0*/  SHF.R.U32.HI R93, RZ, 0x2, R0 ;  /* 0x00000002ff5d7819 */ /* 0x000fe20000011600 */
[----:B------:R-:W-:Y:S01]  /*04c0*/  @!P1 IMAD.IADD R2, R2, 0x1, -R11 ;  /* 0x0000000102029824 */ /* 0x000fe200078e0a0b */
[----:B------:R-:W-:Y:S02]  /*04d0*/  LOP3.LUT R90, R0, 0x10, RZ, 0xc0, !PT ;  /* 0x00000010005a7812 */ /* 0x000fe400078ec0ff */
[----:B------:R-:W-:Y:S01]  /*04e0*/  @P0 IADD3 R3, R3, 0x1, RZ ;  /* 0x0000000103030810 */ /* 0x000fe20007ffe0ff */
[----:B------:R-:W-:Y:S01]  /*04f0*/  @!P2 IMAD.MOV R2, RZ, RZ, -R2 ;  /* 0x000000ffff02a224 */ /* 0x000fe200078e0a02 */
[----:B------:R-:W-:Y:S02]  /*0500*/  ISETP.NE.AND P0, PT, R5, RZ, PT ;  /* 0x000000ff0500720c */ /* 0x000fe40003f05270 */
[----:B------:R-:W-:Y:S01]  /*0510*/  LOP3.LUT R5, RZ, R5, RZ, 0x33, !PT ;  /* 0x00000005ff057212 */ /* 0x000fe200078e33ff */
[----:B------:R-:W-:Y:S01]  /*0520*/  IMAD.MOV.U32 R6, RZ, RZ, R3 ;  /* 0x000000ffff067224 */ /* 0x000fe200078e0003 */
[----:B------:R-:W-:-:S02]  /*0530*/  LOP3.LUT R93, R93, 0x18, RZ, 0xc0, !PT ;  /* 0x000000185d5d7812 */ /* 0x000fc400078ec0ff */
[----:B------:R-:W-:Y:S01]  /*0540*/  SEL R3, R5, R2, !P0 ;  /* 0x0000000205037207 */ /* 0x000fe20004000000 */
[----:B------:R-:W-:-:S04]  /*0550*/  @!P4 IMAD.MOV R6, RZ, RZ, -R6 ;  /* 0x000000ffff06c224 */ /* 0x000fc800078e0a06 */
[----:B------:R-:W-:Y:S01]  /*0560*/  IMAD R3, R4, 0x8, R3 ;  /* 0x0000000804037824 */ /* 0x000fe200078e0203 */
[----:B------:R-:W-:Y:S02]  /*0570*/  SEL R2, R5, R6, !P0 ;  /* 0x0000000605027207 */ /* 0x000fe40004000000 */
[----:B------:R-:W-:Y:S01]  /*0580*/  LOP3.LUT R5, R0, 0x8, RZ, 0xc0, !PT ;  /* 0x0000000800057812 */ /* 0x000fe200078ec0ff */
[----:B------:R-:W-:Y:S02]  /*0590*/  IMAD.SHL.U32 R3, R3, 0x80, RZ ;  /* 0x0000008003037824 */ /* 0x000fe400078e00ff */
[----:B------:R-:W-:Y:S02]  /*05a0*/  IMAD.SHL.U32 R2, R2, 0x80, RZ ;  /* 0x0000008002027824 */ /* 0x000fe400078e00ff */
[----:B------:R-:W-:Y:S01]  /*05b0*/  IMAD.SHL.U32 R11, R5, 0x2, RZ ;  /* 0x00000002050b7824 */ /* 0x000fe200078e00ff */
[-C--:B------:R-:W-:Y:S02]  /*05c0*/  LOP3.LUT R4, R3, R89.reuse, RZ, 0xfc, !PT ;  /* 0x0000005903047212 */ /* 0x080fe400078efcff */
[----:B------:R-:W-:-:S02]  /*05d0*/  LOP3.LUT R6, R2, R89, RZ, 0xfc, !PT ;  /* 0x0000005902067212 */ /* 0x000fc400078efcff */
[----:B------:R-:W-:Y:S01]  /*05e0*/  LOP3.LUT R14, R12, R11, RZ, 0x3c, !PT ;  /* 0x0000000b0c0e7212 */ /* 0x000fe200078e3cff */
[----:B------:R-:W-:Y:S01]  /*05f0*/  IMAD.HI R7, R4, 0x7f807f81, RZ ;  /* 0x7f807f8104077827 */ /* 0x000fe200078e02ff */
[----:B------:R-:W-:Y:S02]  /*0600*/  LOP3.LUT R5, R5, 0x7, R0, 0xf8, !PT ;  /* 0x0000000705057812 */ /* 0x000fe400078ef800 */
[----:B------:R-:W-:Y:S01]  /*0610*/  LOP3.LUT R11, R11, 0x10, R91, 0x78, !PT ;  /* 0x000000100b0b7812 */ /* 0x000fe200078e785b */
[----:B------:R-:W-:Y:S01]  /*0620*/  IMAD.HI R9, R6, 0x2aaaaaab, RZ ;  /* 0x2aaaaaab06097827 */ /* 0x000fe200078e02ff */
[----:B------:R-:W-:-:S03]  /*0630*/  SHF.R.U32.HI R8, RZ, 0x1f, R7 ;  /* 0x0000001fff087819 */ /* 0x000fc60000011607 */
[----:B------:R-:W-:Y:S01]  /*0640*/  IMAD R89, R89, 0x20, R14 ;  /* 0x0000002059597824 */ /* 0x000fe200078e020e */
[----:B------:R-:W-:Y:S01]  /*0650*/  SHF.R.U32.HI R10, RZ, 0x1f, R9 ;  /* 0x0000001fff0a7819 */ /* 0x000fe20000011609 */
[----:B------:R-:W-:Y:S01]  /*0660*/  CS2R R14, SRZ ;  /* 0x00000000000e7805 */ /* 0x000fe2000001ff00 */
[----:B------:R-:W-:Y:S02]  /*0670*/  LEA.HI.SX32 R7, R7, R8, 0x15 ;  /* 0x0000000807077211 */ /* 0x000fe400078faaff */
[----:B------:R-:W-:-:S03]  /*0680*/  LEA.HI R9, R9, R10, RZ, 0x15 ;  /* 0x0000000a09097211 */ /* 0x000fc600078fa8ff */
[----:B------:R-:W-:Y:S01]  /*0690*/  IMAD R7, R7, -0x1010, R4 ;  /* 0xffffeff007077824 */ /* 0x000fe200078e0204 */
[----:B------:R-:W-:Y:S01]  /*06a0*/  LOP3.LUT R4, R0, 0x10, R91, 0x48, !PT ;  /* 0x0000001000047812 */ /* 0x000fe200078e485b */
[----:B------:R-:W-:Y:S01]  /*06b0*/  IMAD R9, R9, -0x3000, R6 ;  /* 0xffffd00009097824 */ /* 0x000fe200078e0206 */
[----:B------:R-:W-:Y:S01]  /*06c0*/  SHF.R.U32.HI R6, RZ, 0x3, R88 ;  /* 0x00000003ff067819 */ /* 0x000fe20000011658 */
[--C-:B------:R-:W-:Y:S02]  /*06d0*/  IMAD R7, R7, 0xc00, R12.reuse ;  /* 0x00000c0007077824 */ /* 0x100fe400078e020c */
[----:B------:R-:W-:Y:S01]  /*06e0*/  IMAD R9, R9, 0xc00, R12 ;  /* 0x00000c0009097824 */ /* 0x000fe200078e020c */
[----:B------:R-:W-:Y:S02]  /*06f0*/  LOP3.LUT R13, R5, R6, RZ, 0xfc, !PT ;  /* 0x00000006050d7212 */ /* 0x000fe400078efcff */
[----:B------:R-:W-:Y:S02]  /*0700*/  IADD3 R86, P0, R7, c[0x0][0x160], RZ ;  /* 0x0000580007567a10 */ /* 0x000fe40007f1e0ff */
[----:B------:R-:W-:Y:S01]  /*0710*/  IADD3 R84, P1, R9, c[0x0][0x168], RZ ;  /* 0x00005a0009547a10 */ /* 0x000fe20007f3e0ff */
[----:B------:R-:W-:Y:S01]  /*0720*/  IMAD R98, R13, 0x20, R4 ;  /* 0x000000200d627824 */ /* 0x000fe200078e0204 */
[----:B------:R-:W-:Y:S01]  /*0730*/  LEA.HI.X.SX32 R87, R7, c[0x0][0x164], 0x1, P0 ;  /* 0x0000590007577a11 */ /* 0x000fe200000f0eff */
[----:B------:R-:W-:Y:S01]  /*0740*/  CS2R R12, SRZ ;  /* 0x00000000000c7805 */ /* 0x000fe2000001ff00 */
[----:B------:R-:W-:-:S02]  /*0750*/  LEA.HI.X.SX32 R85, R9, c[0x0][0x16c], 0x1, P1 ;  /* 0x00005b0009557a11 */ /* 0x000fc400008f0eff */
[--C-:B------:R-:W-:Y:S01]  /*0760*/  LOP3.LUT R5, R6, 0xf, R0.reuse, 0xf8, !PT ;  /* 0x0000000f06057812 */ /* 0x100fe200078ef800 */
[----:B------:R1:W-:Y:S01]  /*0770*/  LDGSTS.E.BYPASS.128 [R89], [R86.64] ;  /* 0x0000000056597fae */ /* 0x0003e2000b901c44 */
[----:B------:R-:W-:Y:S01]  /*0780*/  LOP3.LUT R6, R93, 0x7, R0, 0xf8, !PT ;  /* 0x000000075d067812 */ /* 0x000fe200078ef800 */
[----:B------:R-:W-:Y:S02]  /*0790*/  CS2R R8, SRZ ;  /* 0x0000000000087805 */ /* 0x000fe4000001ff00 */
[----:B------:R-:W0:Y:S01]  /*07a0*/  LDGDEPBAR ;  /* 0x00000000000079af */ /* 0x000e220000000000 */
[----:B------:R-:W-:Y:S02]  /*07b0*/  IMAD R92, R5, 0x20, R4 ;  /* 0x00000020055c7824 */ /* 0x000fe400078e0204 */
[----:B------:R-:W-:Y:S01]  /*07c0*/  IMAD R99, R6, 0x20, R11 ;  /* 0x0000002006637824 */ /* 0x000fe200078e020b */
[----:B------:R1:W-:Y:S01]  /*07d0*/  LDGSTS.E.BYPASS.128 [R89+0x1000], [R84.64] ;  /* 0x0100000054597fae */ /* 0x0003e2000b901c44 */
[----:B------:R-:W-:Y:S01]  /*07e0*/  CS2R R10, SRZ ;  /* 0x00000000000a7805 */ /* 0x000fe2000001ff00 */
[----:B------:R-:W-:Y:S01]  /*07f0*/  CS2R R4, SRZ ;  /* 0x0000000000047805 */ /* 0x000fe2000001ff00 */
[----:B------:R-:W-:Y:S01]  /*0800*/  CS2R R6, SRZ ;  /* 0x0000000000067805 */ /* 0x000fe2000001ff00 */
[----:B------:R-:W0:Y:S04]  /*0810*/  LDGDEPBAR ;  /* 0x00000000000079af */ /* 0x000e280000000000 */
.L_x_0:
[----:B------:R-:W-:-:S04]  /*0820*/  DEPBAR.LE SB0, 0x0 ;  /* 0x000080000000791a */ /* 0x000fc80000000000 */
[----:B------:R-:W-:Y:S01]  /*0830*/  BAR.SYNC.DEFER_BLOCKING 0x0 ;  /* 0x0000000000007b1d */ /* 0x000fe20000010000 */
[C---:B------:R-:W-:Y:S02]  /*0840*/  ISETP.GT.U32.AND P0, PT, R101.reuse, 0x7ffffffe, PT ;  /* 0x7ffffffe6500780c */ /* 0x040fe40003f04070 */
[----:B------:R-:W-:-:S04]  /*0850*/  IADD3 R101, R101, 0x1, RZ ;  /* 0x0000000165657810 */ /* 0x000fc80007ffe0ff */
[----:B------:R-:W-:Y:S02]  /*0860*/  SEL R101, R101, RZ, P0 ;  /* 0x000000ff65657207 */ /* 0x000fe40000000000 */
[----:B------:R-:W-:-:S03]  /*0870*/  ISETP.NE.U32.AND P0, PT, R107, 0xc00, PT ;  /* 0x00000c006b00780c */ /* 0x000fc60003f05070 */
[----:B------:R-:W-:Y:S01]  /*0880*/  IMAD R68, R101, 0x1000, R92 ;  /* 0x0000100065447824 */ /* 0x000fe200078e025c */
[----:B------:R-:W-:Y:S01]  /*0890*/  ISETP.NE.AND.EX P0, PT, R109, RZ, PT, P0 ;  /* 0x000000ff6d00720c */ /* 0x000fe20003f05300 */
[C---:B------:R-:W-:Y:S02]  /*08a0*/  IMAD R100, R101.reuse, 0x1000, R99 ;  /* 0x0000100065647824 */ /* 0x040fe400078e0263 */
[----:B------:R-:W-:-:S03]  /*08b0*/  IMAD R106, R101, 0x1000, R98 ;  /* 0x00001000656a7824 */ /* 0x000fc600078e0262 */
[----:B------:R-:W-:Y:S04]  /*08c0*/  LDSM.16.M88.2 R94, [R100+0x1000] ;  /* 0x00100000645e783b */ /* 0x000fe80000000100 */
[----:B------:R-:W2:Y:S04]  /*08d0*/  LDSM.16.M88.4 R68, [R68] ;  /* 0x000000004444783b */ /* 0x000ea80000000200 */
[----:B------:R-:W3:Y:S04]  /*08e0*/  LDSM.16.M88.2 R102, [R100+0x1400] ;  /* 0x001400006466783b */ /* 0x000ee80000000100 */
[----:B------:R-:W4:Y:S04]  /*08f0*/  LDSM.16.M88.2 R104, [R100+0x1800] ;  /* 0x001800006468783b */ /* 0x000f280000000100 */
[----:B------:R-:W1:Y:S04]  /*0900*/  LDSM.16.M88.2 R96, [R100+0x1c00] ;  /* 0x001c00006460783b */ /* 0x000e680000000100 */
[----:B------:R-:W1:Y:S04]  /*0910*/  LDSM.16.M88.4 R72, [R106+0x400] ;  /* 0x000400006a48783b */ /* 0x000e680000000200 */
[----:B------:R-:W1:Y:S04]  /*0920*/  LDSM.16.M88.4 R76, [R106+0x800] ;  /* 0x000800006a4c783b */ /* 0x000e680000000200 */
[----:B------:R-:W1:Y:S01]  /*0930*/  LDSM.16.M88.4 R80, [R106+0xc00] ;  /* 0x000c00006a50783b */ /* 0x000e620000000200 */
[C---:B--2---:R-:W-:Y:S08]  /*0940*/  IMMA.16832.S8.S8.SAT R52, R68.reuse.ROW, R94.COL, R52 ;  /* 0x0000005e44347237 */ /* 0x044ff00000445c34 */
[C---:B---3--:R-:W-:Y:S08]  /*0950*/  IMMA.16832.S8.S8.SAT R56, R68.reuse.ROW, R102.COL, R56 ;  /* 0x0000006644387237 */ /* 0x048ff00000445c38 */
[C---:B----4-:R-:W-:Y:S08]  /*0960*/  IMMA.16832.S8.S8.SAT R60, R68.reuse.ROW, R104.COL, R60 ;  /* 0x00000068443c7237 */ /* 0x050ff00000445c3c */
[----:B-1----:R-:W-:Y:S07]  /*0970*/  IMMA.16832.S8.S8.SAT R64, R68.ROW, R96.COL, R64 ;  /* 0x0000006044407237 */ /* 0x002fee0000445c40 */
[C---:B------:R-:W-:Y:S01]  /*0980*/  IADD3 R68, P1, R107.reuse, R86, RZ ;  /* 0x000000566b447210 */ /* 0x040fe20007f3e0ff */
[----:B------:R-:W-:Y:S01]  /*0990*/  IMMA.16832.S8.S8.SAT R36, R72.ROW, R94.COL, R36 ;  /* 0x0000005e48247237 */ /* 0x000fe20000445c24 */
[----:B------:R-:W-:-:S03]  /*09a0*/  IADD3 R70, P2, R107, R84, RZ ;  /* 0x000000546b467210 */ /* 0x000fc60007f5e0ff */
[C---:B------:R-:W-:Y:S01]  /*09b0*/  IMAD.X R69, R109.reuse, 0x1, R87, P1 ;  /* 0x000000016d457824 */ /* 0x040fe200008e0657 */
[----:B------:R-:W-:Y:S01]  /*09c0*/  BAR.SYNC.DEFER_BLOCKING 0x0 ;  /* 0x0000000000007b1d */ /* 0x000fe20000010000 */
[----:B------:R-:W-:Y:S02]  /*09d0*/  IMAD.X R71, R109, 0x1, R85, P2 ;  /* 0x000000016d477824 */ /* 0x000fe400010e0655 */
[C---:B------:R-:W-:Y:S08]  /*09e0*/  IMMA.16832.S8.S8.SAT R40, R72.reuse.ROW, R102.COL, R40 ;  /* 0x0000006648287237 */ /* 0x040ff00000445c28 */
[C---:B------:R-:W-:Y:S08]  /*09f0*/  IMMA.16832.S8.S8.SAT R44, R72.reuse.ROW, R104.COL, R44 ;  /* 0x00000068482c7237 */ /* 0x040ff00000445c2c */
[----:B------:R-:W-:Y:S01]  /*0a00*/  IMMA.16832.S8.S8.SAT R48, R72.ROW, R96.COL, R48 ;  /* 0x0000006048307237 */ /* 0x000fe20000445c30 */
[----:B------:R-:W-:Y:S01]  /*0a10*/  @!PT LDS RZ, [RZ] ;  /* 0x00000000fffff984 */ /* 0x000fe20000000800 */
[----:B------:R-:W-:Y:S01]  /*0a20*/  @!PT LDS RZ, [RZ] ;  /* 0x00000000fffff984 */ /* 0x000fe20000000800 */
[----:B------:R-:W-:Y:S01]  /*0a30*/  @!PT LDS RZ, [RZ] ;  /* 0x00000000fffff984 */ /* 0x000fe20000000800 */
[----:B------:R1:W-:Y:S07]  /*0a40*/  LDGSTS.E.BYPASS.128 [R89], [R68.64], P0 ;  /* 0x0000000044597fae */ /* 0x0003ee0008101c44 */
[----:B------:R-:W-:Y:S01]  /*0a50*/  IMMA.16832.S8.S8.SAT R28, R76.ROW, R94.COL, R28 ;  /* 0x0000005e4c1c7237 */ /* 0x000fe20000445c1c */
[----:B------:R-:W0:Y:S04]  /*0a60*/  LDGDEPBAR ;  /* 0x00000000000079af */ /* 0x000e280000000000 */
[----:B------:R1:W-:Y:S01]  /*0a70*/  LDGSTS.E.BYPASS.128 [R89+0x1000], [R70.64], P0 ;  /* 0x0100000046597fae */ /* 0x0003e20008101c44 */
[----:B------:R-:W-:-:S02]  /*0a80*/  IADD3 R107, P0, R107, 0x20, RZ ;  /* 0x000000206b6b7810 */ /* 0x000fc40007f1e0ff */
[----:B------:R-:W-:Y:S01]  /*0a90*/  IMMA.16832.S8.S8.SAT R24, R76.ROW, R102.COL, R24 ;  /* 0x000000664c187237 */ /* 0x000fe20000445c18 */
[----:B------:R-:W0:Y:S02]  /*0aa0*/  LDGDEPBAR ;  /* 0x00000000000079af */ /* 0x000e240000000000 */
[----:B------:R-:W-:Y:S01]  /*0ab0*/  IMAD.X R109, RZ, RZ, R109, P0 ;  /* 0x000000ffff6d7224 */ /* 0x000fe200000e066d */
[----:B------:R-:W-:-:S04]  /*0ac0*/  ISETP.NE.U32.AND P0, PT, R107, 0xc20, PT ;  /* 0x00000c206b00780c */ /* 0x000fc80003f05070 */
[----:B------:R-:W-:Y:S01]  /*0ad0*/  ISETP.NE.AND.EX P0, PT, R109, RZ, PT, P0 ;  /* 0x000000ff6d00720c */ /* 0x000fe20003f05300 */
[C---:B------:R-:W-:Y:S08]  /*0ae0*/  IMMA.16832.S8.S8.SAT R20, R76.reuse.ROW, R104.COL, R20 ;  /* 0x000000684c147237 */ /* 0x040ff00000445c14 */
[----:B------:R-:W-:Y:S08]  /*0af0*/  IMMA.16832.S8.S8.SAT R16, R76.ROW, R96.COL, R16 ;  /* 0x000000604c107237 */ /* 0x000ff00000445c10 */
[C---:B------:R-:W-:Y:S08]  /*0b00*/  IMMA.16832.S8.S8.SAT R12, R80.reuse.ROW, R94.COL, R12 ;  /* 0x0000005e500c7237 */ /* 0x040ff00000445c0c */
[C---:B------:R-:W-:Y:S08]  /*0b10*/  IMMA.16832.S8.S8.SAT R8, R80.reuse.ROW, R102.COL, R8 ;  /* 0x0000006650087237 */ /* 0x040ff00000445c08 */
[C---:B------:R-:W-:Y:S08]  /*0b20*/  IMMA.16832.S8.S8.SAT R4, R80.reuse.ROW, R104.COL, R4 ;  /* 0x0000006850047237 */ /* 0x040ff00000445c04 */
[----:B------:R-:W-:Y:S01]  /*0b30*/  IMMA.16832.S8.S8.SAT R32, R80.ROW, R96.COL, R32 ;  /* 0x0000006050207237 */ /* 0x000fe20000445c20 */
[----:B-1----:R-:W-:Y:S07]  /*0b40*/  @P0 BRA `(.L_x_0) ;  /* 0xfffffcd000000947 */ /* 0x002fee000383ffff */
[----:B------:R-:W-:Y:S01]  /*0b50*/  IMAD.SHL.U32 R69, R0, 0x20, RZ ;  /* 0x0000002000457824 */ /* 0x000fe200078e00ff */
[----:B------:R-:W-:Y:S01]  /*0b60*/  LOP3.LUT R82, R2, 0x7c, R91, 0xf8, !PT ;  /* 0x0000007c02527812 */ /* 0x000fe200078ef85b */
[----:B------:R-:W-:Y:S01]  /*0b70*/  IMAD.SHL.U32 R68, R0, 0x2, RZ ;  /* 0x0000000200447824 */ /* 0x000fe200078e00ff */
[----:B------:R-:W-:Y:S01]  /*0b80*/  SHF.R.U32.HI R0, RZ, 0x5, R0 ;  /* 0x00000005ff007819 */ /* 0x000fe20000011600 */
[----:B------:R-:W-:-:S04]  /*0b90*/  DEPBAR.LE SB0, 0x0 ;  /* 0x000080000000791a */ /* 0x000fc80000000000 */
[----:B------:R-:W-:Y:S02]  /*0ba0*/  LOP3.LUT R69, R69, 0x180, RZ, 0xc0, !PT ;  /* 0x0000018045457812 */ /* 0x000fe400078ec0ff */
[----:B------:R-:W-:Y:S02]  /*0bb0*/  SGXT.U32 R0, R0, 0x3 ;  /* 0x000000030000781a */ /* 0x000fe40000000000 */
[----:B------:R-:W-:Y:S02]  /*0bc0*/  LOP3.LUT R69, R69, 0x6, R68, 0xf8, !PT ;  /* 0x0000000645457812 */ /* 0x000fe400078ef844 */
[----:B------:R-:W-:Y:S02]  /*0bd0*/  SHF.R.U32.HI R2, RZ, 0x3, R91 ;  /* 0x00000003ff027819 */ /* 0x000fe4000001165b */
[----:B------:R-:W-:Y:S01]  /*0be0*/  LOP3.LUT R91, R91, 0x3fc, RZ, 0xc0, !PT ;  /* 0x000003fc5b5b7812 */ /* 0x000fe200078ec0ff */
[----:B------:R-:W-:Y:S01]  /*0bf0*/  IMAD R90, R90, 0x20, R69 ;  /* 0x000000205a5a7824 */ /* 0x000fe200078e0245 */
[----:B------:R-:W-:-:S02]  /*0c00*/  LOP3.LUT R3, R0, R3, RZ, 0xfc, !PT ;  /* 0x0000000300037212 */ /* 0x000fc400078efcff */
[----:B------:R-:W-:Y:S01]  /*0c10*/  LOP3.LUT R0, R91, 0x400, RZ, 0xfc, !PT ;  /* 0x000004005b007812 */ /* 0x000fe200078efcff */
[----:B------:R-:W-:Y:S01]  /*0c20*/  IMAD.IADD R93, R93, 0x1, R90 ;  /* 0x000000015d5d7824 */ /* 0x000fe200078e025a */
[C---:B------:R-:W-:Y:S02]  /*0c30*/  LOP3.LUT R68, R91.reuse, 0x800, RZ, 0xfc, !PT ;  /* 0x000008005b447812 */ /* 0x040fe400078efcff */
[C---:B------:R-:W-:Y:S01]  /*0c40*/  LOP3.LUT R69, R91.reuse, 0xc00, RZ, 0xfc, !PT ;  /* 0x00000c005b457812 */ /* 0x040fe200078efcff */
[----:B------:R-:W-:Y:S01]  /*0c50*/  IMAD R93, R88, 0x10, R93 ;  /* 0x00000010585d7824 */ /* 0x000fe200078e025d */
[----:B------:R-:W-:Y:S02]  /*0c60*/  LOP3.LUT R2, R2, 0x70, RZ, 0xc0, !PT ;  /* 0x0000007002027812 */ /* 0x000fe400078ec0ff */
[----:B------:R-:W-:Y:S02]  /*0c70*/  SHF.R.U32.HI R0, RZ, 0x3, R0 ;  /* 0x00000003ff007819 */ /* 0x000fe40000011600 */
[----:B------:R-:W-:Y:S01]  /*0c80*/  SHF.R.U32.HI R68, RZ, 0x3, R68 ;  /* 0x00000003ff447819 */ /* 0x000fe20000011644 */
[----:B------:R-:W-:Y:S01]  /*0c90*/  IMAD R81, R91, 0x4, R2 ;  /* 0x000000045b517824 */ /* 0x000fe200078e0202 */
[----:B------:R-:W-:-:S02]  /*0ca0*/  SHF.R.U32.HI R69, RZ, 0x3, R69 ;  /* 0x00000003ff457819 */ /* 0x000fc40000011645 */
[----:B------:R-:W-:Y:S02]  /*0cb0*/  LOP3.LUT R0, R0, 0xf0, RZ, 0xc0, !PT ;  /* 0x000000f000007812 */ /* 0x000fe400078ec0ff */
[----:B------:R-:W-:Y:S02]  /*0cc0*/  LOP3.LUT R2, R68, 0x170, RZ, 0xc0, !PT ;  /* 0x0000017044027812 */ /* 0x000fe400078ec0ff */
[----:B------:R-:W-:Y:S01]  /*0cd0*/  LOP3.LUT R68, R69, 0x1f0, RZ, 0xc0, !PT ;  /* 0x000001f045447812 */ /* 0x000fe200078ec0ff */
[C---:B------:R-:W-:Y:S01]  /*0ce0*/  IMAD R80, R91.reuse, 0x4, R0 ;  /* 0x000000045b507824 */ /* 0x040fe200078e0200 */
[----:B------:R-:W-:Y:S01]  /*0cf0*/  BAR.SYNC.DEFER_BLOCKING 0x0 ;  /* 0x0000000000007b1d */ /* 0x000fe20000010000 */
[----:B------:R-:W-:Y:S01]  /*0d00*/  ISETP.GE.AND P0, PT, R82, 0x3000, PT ;  /* 0x000030005200780c */ /* 0x000fe20003f06270 */
[----:B------:R-:W-:Y:S01]  /*0d10*/  IMAD R2, R91, 0x4, R2 ;  /* 0x000000045b027824 */ /* 0x000fe200078e0202 */
[----:B------:R-:W-:Y:S01]  /*0d20*/  LOP3.LUT R69, R3, 0x10, RZ, 0xfc, !PT ;  /* 0x0000001003457812 */ /* 0x000fe200078efcff */
[----:B------:R-:W-:Y:S01]  /*0d30*/  IMAD R0, R91, 0x4, R68 ;  /* 0x000000045b007824 */ /* 0x000fe200078e0244 */
[C---:B------:R-:W-:Y:S01]  /*0d40*/  LOP3.LUT R70, R3.reuse, 0x8, RZ, 0xfc, !PT ;  /* 0x0000000803467812 */ /* 0x040fe200078efcff */
[C---:B------:R-:W-:Y:S01]  /*0d50*/  IMAD R82, R3.reuse, 0x3000, R82 ;  /* 0x0000300003527824 */ /* 0x040fe200078e0252 */
[----:B------:R-:W-:-:S02]  /*0d60*/  LOP3.LUT R68, R3, 0x18, RZ, 0xfc, !PT ;  /* 0x0000001803447812 */ /* 0x000fc400078efcff */
[----:B------:R-:W-:Y:S02]  /*0d70*/  ISETP.LT.AND P1, PT, R69, 0x1010, !P0 ;  /* 0x000010104500780c */ /* 0x000fe40004721270 */
[----:B------:R-:W-:Y:S02]  /*0d80*/  IADD3 R69, R93, 0x400, RZ ;  /* 0x000004005d457810 */ /* 0x000fe40007ffe0ff */
[----:B------:R-:W-:Y:S02]  /*0d90*/  ISETP.LT.AND P2, PT, R70, 0x1010, !P0 ;  /* 0x000010104600780c */ /* 0x000fe40004741270 */
[----:B------:R-:W-:Y:S02]  /*0da0*/  ISETP.LT.AND P6, PT, R68, 0x1010, !P0 ;  /* 0x000010104400780c */ /* 0x000fe400047c1270 */
[----:B------:R-:W-:Y:S02]  /*0db0*/  LOP3.LUT R70, R3, 0x20, RZ, 0xfc, !PT ;  /* 0x0000002003467812 */ /* 0x000fe400078efcff */
[----:B------:R-:W-:-:S02]  /*0dc0*/  SHF.R.U32.HI R68, RZ, 0x3, R93 ;  /* 0x00000003ff447819 */ /* 0x000fc4000001165d */
[----:B------:R-:W-:Y:S02]  /*0dd0*/  SHF.R.U32.HI R69, RZ, 0x3, R69 ;  /* 0x00000003ff457819 */ /* 0x000fe40000011645 */
[----:B------:R-:W-:Y:S02]  /*0de0*/  ISETP.LT.AND P5, PT, R70, 0x1010, !P0 ;  /* 0x000010104600780c */ /* 0x000fe400047a1270 */
[----:B------:R-:W-:Y:S02]  /*0df0*/  LOP3.LUT R68, R68, 0x1fc, RZ, 0xc0, !PT ;  /* 0x000001fc44447812 */ /* 0x000fe400078ec0ff */
[C---:B------:R-:W-:Y:S02]  /*0e00*/  LOP3.LUT R70, R69.reuse, 0x1ffffffc, RZ, 0xc0, !PT ;  /* 0x1ffffffc45467812 */ /* 0x040fe400078ec0ff */
[----:B------:R-:W-:Y:S01]  /*0e10*/  LOP3.LUT R84, R69, 0x1ffffff0, RZ, 0xc0, !PT ;  /* 0x1ffffff045547812 */ /* 0x000fe200078ec0ff */
[----:B------:R-:W-:Y:S01]  /*0e20*/  IMAD R83, R93, 0x4, R68 ;  /* 0x000000045d537824 */ /* 0x000fe200078e0244 */
[----:B------:R-:W-:Y:S01]  /*0e30*/  LOP3.LUT R71, R3, 0x28, RZ, 0xfc, !PT ;  /* 0x0000002803477812 */ /* 0x000fe200078efcff */
[----:B------:R-:W-:Y:S01]  /*0e40*/  IMAD R85, R93, 0x4, R70 ;  /* 0x000000045d557824 */ /* 0x000fe200078e0246 */
[----:B------:R-:W-:Y:S01]  /*0e50*/  ISETP.LT.AND P3, PT, R3, 0x1010, !P0 ;  /* 0x000010100300780c */ /* 0x000fe20004761270 */
[----:B------:R-:W-:Y:S01]  /*0e60*/  IMAD R84, R93, 0x4, R84 ;  /* 0x000000045d547824 */ /* 0x000fe200078e0254 */
[----:B------:R-:W-:Y:S01]  /*0e70*/  STS.64 [R83], R52 ;  /* 0x0000003453007388 */ /* 0x000fe20000000a00 */
[----:B------:R-:W-:-:S03]  /*0e80*/  ISETP.LT.AND P4, PT, R71, 0x1010, !P0 ;  /* 0x000010104700780c */ /* 0x000fc60004781270 */
[----:B------:R-:W-:Y:S04]  /*0e90*/  STS.64 [R85+0x1000], R54 ;  /* 0x0010003655007388 */ /* 0x000fe80000000a00 */
[----:B------:R-:W-:Y:S04]  /*0ea0*/  STS.64 [R83+0x80], R56 ;  /* 0x0000803853007388 */ /* 0x000fe80000000a00 */
[----:B------:R-:W-:Y:S04]  /*0eb0*/  STS.64 [R84+0x1080], R58 ;  /* 0x0010803a54007388 */ /* 0x000fe80000000a00 */
[----:B------:R-:W-:Y:S04]  /*0ec0*/  STS.64 [R83+0x100], R60 ;  /* 0x0001003c53007388 */ /* 0x000fe80000000a00 */
[----:B------:R-:W-:Y:S04]  /*0ed0*/  STS.64 [R84+0x1100], R62 ;  /* 0x0011003e54007388 */ /* 0x000fe80000000a00 */
[----:B------:R-:W-:Y:S04]  /*0ee0*/  STS.64 [R83+0x180], R64 ;  /* 0x0001804053007388 */ /* 0x000fe80000000a00 */
[----:B------:R-:W-:Y:S04]  /*0ef0*/  STS.64 [R84+0x1180], R66 ;  /* 0x0011804254007388 */ /* 0x000fe80000000a00 */
[----:B------:R-:W-:Y:S06]  /*0f00*/  BAR.SYNC.DEFER_BLOCKING 0x0 ;  /* 0x0000000000007b1d */ /* 0x000fec0000010000 */
[----:B------:R-:W1:Y:S04]  /*0f10*/  LDS.128 R68, [R81] ;  /* 0x0000000051447984 */ /* 0x000e680000000c00 */
[----:B------:R-:W2:Y:S04]  /*0f20*/  LDS.128 R72, [R80+0x1000] ;  /* 0x0010000050487984 */ /* 0x000ea80000000c00 */
[----:B------:R-:W3:Y:S04]  /*0f30*/  LDS.128 R76, [R2+0x2000] ;  /* 0x00200000024c7984 */ /* 0x000ee80000000c00 */
[----:B------:R-:W4:Y:S04]  /*0f40*/  LDS.128 R52, [R0+0x3000] ;  /* 0x0030000000347984 */ /* 0x000f280000000c00 */
[----:B------:R-:W-:Y:S06]  /*0f50*/  BAR.SYNC.DEFER_BLOCKING 0x0 ;  /* 0x0000000000007b1d */ /* 0x000fec0000010000 */
[----:B------:R-:W-:Y:S04]  /*0f60*/  STS.64 [R83], R36 ;  /* 0x0000002453007388 */ /* 0x000fe80000000a00 */
        /* <DEDUP_REMOVED lines=9> */
[----:B------:R-:W1:Y:S04]  /*1000*/  LDS.128 R56, [R80+0x1000] ;  /* 0x0010000050387984 */ /* 0x000e680000000c00 */
[----:B------:R-:W1:Y:S04]  /*1010*/  LDS.128 R60, [R2+0x2000] ;  /* 0x00200000023c7984 */ /* 0x000e680000000c00 */
[----:B------:R-:W1:Y:S04]  /*1020*/  LDS.128 R36, [R0+0x3000] ;  /* 0x0030000000247984 */ /* 0x000e680000000c00 */
[----:B------:R-:W-:Y:S06]  /*1030*/  BAR.SYNC.DEFER_BLOCKING 0x0 ;  /* 0x0000000000007b1d */ /* 0x000fec0000010000 */
[----:B------:R-:W-:Y:S04]  /*1040*/  STS.64 [R83], R28 ;  /* 0x0000001c53007388 */ /* 0x000fe80000000a00 */
[----:B------:R-:W-:Y:S04]  /*1050*/  STS.64 [R85+0x1000], R30 ;  /* 0x0010001e55007388 */ /* 0x000fe80000000a00 */
[----:B------:R1:W-:Y:S04]  /*1060*/  STS.64 [R83+0x80], R24 ;  /* 0x0000801853007388 */ /* 0x0003e80000000a00 */
[----:B------:R2:W-:Y:S04]  /*1070*/  STS.64 [R84+0x1080], R26 ;  /* 0x0010801a54007388 */ /* 0x0005e80000000a00 */
[----:B------:R3:W-:Y:S04]  /*1080*/  STS.64 [R83+0x100], R20 ;  /* 0x0001001453007388 */ /* 0x0007e80000000a00 */
[----:B------:R4:W-:Y:S01]  /*1090*/  STS.64 [R84+0x1100], R22 ;  /* 0x0011001654007388 */ /* 0x0009e20000000a00 */
[----:B-1----:R-:W-:-:S03]  /*10a0*/  IADD3 R24, R82, 0x78000, RZ ;  /* 0x0007800052187810 */ /* 0x002fc60007ffe0ff */
[----:B------:R1:W-:Y:S01]  /*10b0*/  STS.64 [R83+0x180], R16 ;  /* 0x0001801053007388 */ /* 0x0003e20000000a00 */
[----:B--2---:R-:W-:-:S03]  /*10c0*/  IADD3 R26, R82, 0x90000, RZ ;  /* 0x00090000521a7810 */ /* 0x004fc60007ffe0ff */
[----:B------:R2:W-:Y:S01]  /*10d0*/  STS.64 [R84+0x1180], R18 ;  /* 0x0011801254007388 */ /* 0x0005e20000000a00 */
[----:B---3--:R-:W-:-:S03]  /*10e0*/  IADD3 R20, R82, 0x48000, RZ ;  /* 0x0004800052147810 */ /* 0x008fc60007ffe0ff */
[----:B------:R-:W-:Y:S01]  /*10f0*/  BAR.SYNC.DEFER_BLOCKING 0x0 ;  /* 0x0000000000007b1d */ /* 0x000fe20000010000 */
[C---:B----4-:R-:W-:Y:S01]  /*1100*/  IADD3 R22, R82.reuse, 0x60000, RZ ;  /* 0x0006000052167810 */ /* 0x050fe20007ffe0ff */
[----:B-1----:R-:W-:Y:S01]  /*1110*/  IMAD.MOV.U32 R17, RZ, RZ, 0x4 ;  /* 0x00000004ff117424 */ /* 0x002fe200078e00ff */
[C---:B------:R-:W-:Y:S02]  /*1120*/  IADD3 R16, R82.reuse, 0x18000, RZ ;  /* 0x0001800052107810 */ /* 0x040fe40007ffe0ff */
[----:B--2---:R-:W-:Y:S01]  /*1130*/  IADD3 R18, R82, 0x30000, RZ ;  /* 0x0003000052127810 */ /* 0x004fe20007ffe0ff */
[----:B------:R-:W-:-:S04]  /*1140*/  IMAD.WIDE R20, R20, R17, c[0x0][0x170] ;  /* 0x00005c0014147625 */ /* 0x000fc800078e0211 */
[----:B------:R-:W-:-:S04]  /*1150*/  IMAD.WIDE R18, R18, R17, c[0x0][0x170] ;  /* 0x00005c0012127625 */ /* 0x000fc800078e0211 */
[-C--:B------:R-:W-:Y:S01]  /*1160*/  IMAD.WIDE R22, R22, R17.reuse, c[0x0][0x170] ;  /* 0x00005c0016167625 */ /* 0x080fe200078e0211 */
[----:B------:R-:W1:Y:S04]  /*1170*/  LDS.128 R48, [R81] ;  /* 0x0000000051307984 */ /* 0x000e680000000c00 */
[----:B------:R-:W2:Y:S04]  /*1180*/  LDS.128 R44, [R80+0x1000] ;  /* 0x00100000502c7984 */ /* 0x000ea80000000c00 */
[----:B------:R-:W3:Y:S04]  /*1190*/  LDS.128 R40, [R2+0x2000] ;  /* 0x0020000002287984 */ /* 0x000ee80000000c00 */
[----:B------:R-:W4:Y:S04]  /*11a0*/  LDS.128 R28, [R0+0x3000] ;  /* 0x00300000001c7984 */ /* 0x000f280000000c00 */
[----:B------:R-:W-:Y:S06]  /*11b0*/  BAR.SYNC.DEFER_BLOCKING 0x0 ;  /* 0x0000000000007b1d */ /* 0x000fec0000010000 */
[----:B------:R1:W-:Y:S04]  /*11c0*/  STS.64 [R83], R12 ;  /* 0x0000000c53007388 */ /* 0x0003e80000000a00 */
[----:B------:R2:W-:Y:S04]  /*11d0*/  STS.64 [R85+0x1000], R14 ;  /* 0x0010000e55007388 */ /* 0x0005e80000000a00 */
[----:B------:R3:W-:Y:S04]  /*11e0*/  STS.64 [R83+0x80], R8 ;  /* 0x0000800853007388 */ /* 0x0007e80000000a00 */
[----:B------:R-:W-:Y:S01]  /*11f0*/  STS.64 [R84+0x1080], R10 ;  /* 0x0010800a54007388 */ /* 0x000fe20000000a00 */
[----:B-1----:R-:W-:-:S03]  /*1200*/  IMAD.WIDE R12, R82, R17, c[0x0][0x170] ;  /* 0x00005c00520c7625 */ /* 0x002fc600078e0211 */
[----:B------:R1:W-:Y:S01]  /*1210*/  STS.64 [R83+0x100], R4 ;  /* 0x0001000453007388 */ /* 0x0003e20000000a00 */
[----:B--2---:R-:W-:-:S03]  /*1220*/  LOP3.LUT R14, R3, 0x30, RZ, 0xfc, !PT ;  /* 0x00000030030e7812 */ /* 0x004fc600078efcff */
[----:B------:R-:W-:Y:S01]  /*1230*/  STS.64 [R84+0x1100], R6 ;  /* 0x0011000654007388 */ /* 0x000fe20000000a00 */
[----:B---3--:R-:W-:Y:S01]  /*1240*/  IMAD.WIDE R8, R16, R17, c[0x0][0x170] ;  /* 0x00005c0010087625 */ /* 0x008fe200078e0211 */
[C---:B------:R-:W-:Y:S02]  /*1250*/  LOP3.LUT R16, R3.reuse, 0x50, RZ, 0xfc, !PT ;  /* 0x0000005003107812 */ /* 0x040fe400078efcff */
[----:B------:R2:W-:Y:S04]  /*1260*/  STS.64 [R83+0x180], R32 ;  /* 0x0001802053007388 */ /* 0x0005e80000000a00 */
[----:B------:R-:W-:Y:S01]  /*1270*/  STS.64 [R84+0x1180], R34 ;  /* 0x0011802254007388 */ /* 0x000fe20000000a00 */
[C---:B-1----:R-:W-:Y:S02]  /*1280*/  LOP3.LUT R4, R3.reuse, 0x38, RZ, 0xfc, !PT ;  /* 0x0000003803047812 */ /* 0x042fe400078efcff */
[----:B------:R-:W-:Y:S01]  /*1290*/  LOP3.LUT R5, R3, 0x40, RZ, 0xfc, !PT ;  /* 0x0000004003057812 */ /* 0x000fe200078efcff */
[----:B------:R-:W-:Y:S01]  /*12a0*/  BAR.SYNC.DEFER_BLOCKING 0x0 ;  /* 0x0000000000007b1d */ /* 0x000fe20000010000 */
[----:B--2---:R-:W-:-:S05]  /*12b0*/  IADD3 R32, R82, 0xa8000, RZ ;  /* 0x000a800052207810 */ /* 0x004fca0007ffe0ff */
[----:B------:R-:W-:Y:S01]  /*12c0*/  @P3 STG.E.128 [R12.64], R68 ;  /* 0x000000440c003986 */ /* 0x000fe2000c101d04 */
[----:B------:R-:W-:-:S03]  /*12d0*/  ISETP.LT.AND P3, PT, R14, 0x1010, !P0 ;  /* 0x000010100e00780c */ /* 0x000fc60004761270 */
[----:B------:R-:W-:Y:S01]  /*12e0*/  @P2 STG.E.128 [R8.64], R72 ;  /* 0x0000004808002986 */ /* 0x000fe2000c101d04 */
[----:B------:R-:W-:Y:S02]  /*12f0*/  ISETP.LT.AND P2, PT, R4, 0x1010, !P0 ;  /* 0x000010100400780c */ /* 0x000fe40004741270 */
[----:B------:R-:W-:Y:S01]  /*1300*/  LOP3.LUT R4, R3, 0x48, RZ, 0xfc, !PT ;  /* 0x0000004803047812 */ /* 0x000fe200078efcff */
[----:B------:R1:W-:Y:S01]  /*1310*/  @P1 STG.E.128 [R18.64], R76 ;  /* 0x0000004c12001986 */ /* 0x0003e2000c101d04 */
[----:B------:R-:W-:-:S03]  /*1320*/  ISETP.LT.AND P1, PT, R5, 0x1010, !P0 ;  /* 0x000010100500780c */ /* 0x000fc60004721270 */
[----:B------:R2:W-:Y:S01]  /*1330*/  @P6 STG.E.128 [R20.64], R52 ;  /* 0x0000003414006986 */ /* 0x0005e2000c101d04 */
[----:B------:R-:W-:-:S03]  /*1340*/  ISETP.LT.AND P6, PT, R4, 0x1010, !P0 ;  /* 0x000010100400780c */ /* 0x000fc600047c1270 */
[----:B------:R-:W3:Y:S04]  /*1350*/  LDS.128 R4, [R81] ;  /* 0x0000000051047984 */ /* 0x000ee80000000c00 */
[----:B------:R-:W3:Y:S04]  /*1360*/  LDS.128 R8, [R80+0x1000] ;  /* 0x0010000050087984 */ /* 0x000ee80000000c00 */
[----:B------:R4:W3:Y:S01]  /*1370*/  LDS.128 R12, [R2+0x2000] ;  /* 0x00200000020c7984 */ /* 0x0008e20000000c00 */
[----:B-1----:R-:W-:Y:S01]  /*1380*/  IMAD.WIDE R18, R24, R17, c[0x0][0x170] ;  /* 0x00005c0018127625 */ /* 0x002fe200078e0211 */
[----:B------:R-:W-:-:S02]  /*1390*/  LOP3.LUT R24, R3, 0x58, RZ, 0xfc, !PT ;  /* 0x0000005803187812 */ /* 0x000fc400078efcff */
[----:B------:R1:W-:Y:S01]  /*13a0*/  @P5 STG.E.128 [R22.64], R64 ;  /* 0x0000004016005986 */ /* 0x0003e2000c101d04 */
[----:B------:R-:W-:Y:S01]  /*13b0*/  ISETP.LT.AND P5, PT, R16, 0x1010, !P0 ;  /* 0x000010101000780c */ /* 0x000fe200047a1270 */
[-C--:B--2---:R-:W-:Y:S01]  /*13c0*/  IMAD.WIDE R20, R26, R17.reuse, c[0x0][0x170] ;  /* 0x00005c001a147625 */ /* 0x084fe200078e0211 */
[C---:B------:R-:W-:Y:S01]  /*13d0*/  LOP3.LUT R16, R3.reuse, 0x60, RZ, 0xfc, !PT ;  /* 0x0000006003107812 */ /* 0x040fe200078efcff */
[----:B------:R2:W-:Y:S01]  /*13e0*/  @P4 STG.E.128 [R18.64], R56 ;  /* 0x0000003812004986 */ /* 0x0005e2000c101d04 */
[----:B------:R-:W-:Y:S02]  /*13f0*/  ISETP.LT.AND P4, PT, R24, 0x1010, !P0 ;  /* 0x000010101800780c */ /* 0x000fe40004781270 */
[----:B------:R-:W-:Y:S01]  /*1400*/  IADD3 R24, R82, 0xc0000, RZ ;  /* 0x000c000052187810 */ /* 0x000fe20007ffe0ff */
[----:B------:R2:W-:Y:S01]  /*1410*/  @P3 STG.E.128 [R20.64], R60 ;  /* 0x0000003c14003986 */ /* 0x0005e2000c101d04 */
[C---:B------:R-:W-:Y:S02]  /*1420*/  LOP3.LUT R26, R3.reuse, 0x68, RZ, 0xfc, !PT ;  /* 0x00000068031a7812 */ /* 0x040fe400078efcff */
[----:B------:R-:W-:Y:S01]  /*1430*/  ISETP.LT.AND P3, PT, R16, 0x1010, !P0 ;  /* 0x000010101000780c */ /* 0x000fe20004761270 */
[----:B------:R-:W-:Y:S01]  /*1440*/  IMAD.WIDE R24, R24, R17, c[0x0][0x170] ;  /* 0x00005c0018187625 */ /* 0x000fe200078e0211 */
[----:B------:R-:W-:-:S02]  /*1450*/  LOP3.LUT R16, R3, 0x78, RZ, 0xfc, !PT ;  /* 0x0000007803107812 */ /* 0x000fc400078efcff */
[----:B----4-:R-:W-:Y:S01]  /*1460*/  IADD3 R2, R82, 0xd8000, RZ ;  /* 0x000d800052027810 */ /* 0x010fe20007ffe0ff */
[----:B-1----:R-:W-:Y:S01]  /*1470*/  IMAD.WIDE R22, R32, R17, c[0x0][0x170] ;  /* 0x00005c0020167625 */ /* 0x002fe200078e0211 */
[----:B--2---:R-:W-:-:S04]  /*1480*/  LOP3.LUT R18, R3, 0x70, RZ, 0xfc, !PT ;  /* 0x0000007003127812 */ /* 0x004fc800078efcff */
[----:B------:R1:W-:Y:S01]  /*1490*/  @P2 STG.E.128 [R22.64], R36 ;  /* 0x0000002416002986 */ /* 0x0003e2000c101d04 */
[----:B------:R-:W-:Y:S01]  /*14a0*/  ISETP.LT.AND P2, PT, R26, 0x1010, !P0 ;  /* 0x000010101a00780c */ /* 0x000fe20004741270 */
[-C--:B------:R-:W-:Y:S01]  /*14b0*/  IMAD.WIDE R2, R2, R17.reuse, c[0x0][0x170] ;  /* 0x00005c0002027625 */ /* 0x080fe200078e0211 */
[----:B------:R-:W-:Y:S01]  /*14c0*/  IADD3 R20, R82, 0x108000, RZ ;  /* 0x0010800052147810 */ /* 0x000fe20007ffe0ff */
[----:B------:R2:W-:Y:S01]  /*14d0*/  @P1 STG.E.128 [R24.64], R48 ;  /* 0x0000003018001986 */ /* 0x0005e2000c101d04 */
[----:B------:R-:W-:Y:S02]  /*14e0*/  ISETP.LT.AND P1, PT, R18, 0x1010, !P0 ;  /* 0x000010101200780c */ /* 0x000fe40004721270 */
[----:B------:R-:W-:Y:S01]  /*14f0*/  IADD3 R18, R82, 0xf0000, RZ ;  /* 0x000f000052127810 */ /* 0x000fe20007ffe0ff */
[-C--:B------:R-:W-:Y:S01]  /*1500*/  IMAD.WIDE R20, R20, R17.reuse, c[0x0][0x170] ;  /* 0x00005c0014147625 */ /* 0x080fe200078e0211 */
[----:B------:R-:W-:Y:S01]  /*1510*/  ISETP.LT.AND P0, PT, R16, 0x1010, !P0 ;  /* 0x000010101000780c */ /* 0x000fe20004701270 */
[----:B------:R4:W-:Y:S01]  /*1520*/  @P6 STG.E.128 [R2.64], R44 ;  /* 0x0000002c02006986 */ /* 0x0009e2000c101d04 */
[----:B------:R-:W-:Y:S01]  /*1530*/  IADD3 R16, R82, 0x138000, RZ ;  /* 0x0013800052107810 */ /* 0x000fe20007ffe0ff */
[----:B------:R-:W-:Y:S01]  /*1540*/  IMAD.WIDE R18, R18, R17, c[0x0][0x170] ;  /* 0x00005c0012127625 */ /* 0x000fe200078e0211 */
[----:B------:R-:W-:-:S04]  /*1550*/  IADD3 R26, R82, 0x150000, RZ ;  /* 0x00150000521a7810 */ /* 0x000fc80007ffe0ff */
[----:B------:R4:W-:Y:S01]  /*1560*/  @P5 STG.E.128 [R18.64], R40 ;  /* 0x0000002812005986 */ /* 0x0009e2000c101d04 */
[----:B-1----:R-:W-:Y:S01]  /*1570*/  IADD3 R22, R82, 0x120000, RZ ;  /* 0x0012000052167810 */ /* 0x002fe20007ffe0ff */
[-C--:B------:R-:W-:Y:S02]  /*1580*/  IMAD.WIDE R26, R26, R17.reuse, c[0x0][0x170] ;  /* 0x00005c001a1a7625 */ /* 0x080fe400078e0211 */
[----:B------:R4:W-:Y:S02]  /*1590*/  @P4 STG.E.128 [R20.64], R28 ;  /* 0x0000001c14004986 */ /* 0x0009e4000c101d04 */
[----:B------:R-:W-:-:S04]  /*15a0*/  IMAD.WIDE R22, R22, R17, c[0x0][0x170] ;  /* 0x00005c0016167625 */ /* 0x000fc800078e0211 */
[----:B--2---:R-:W-:Y:S01]  /*15b0*/  IMAD.WIDE R24, R16, R17, c[0x0][0x170] ;  /* 0x00005c0010187625 */ /* 0x004fe200078e0211 */
[----:B---3--:R4:W-:Y:S04]  /*15c0*/  @P3 STG.E.128 [R22.64], R4 ;  /* 0x0000000416003986 */ /* 0x0089e8000c101d04 */
[----:B------:R4:W-:Y:S04]  /*15d0*/  @P2 STG.E.128 [R24.64], R8 ;  /* 0x0000000818002986 */ /* 0x0009e8000c101d04 */
[----:B------:R4:W-:Y:S01]  /*15e0*/  @P1 STG.E.128 [R26.64], R12 ;  /* 0x0000000c1a001986 */ /* 0x0009e2000c101d04 */
[----:B------:R-:W-:Y:S05]  /*15f0*/  @!P0 EXIT ;  /* 0x000000000000894d */ /* 0x000fea0003800000 */
[----:B----4-:R-:W1:Y:S01]  /*1600*/  LDS.128 R4, [R0+0x3000] ;  /* 0x0030000000047984 */ /* 0x010e620000000c00 */
[----:B------:R-:W-:-:S05]  /*1610*/  IADD3 R2, R82, 0x168000, RZ ;  /* 0x0016800052027810 */ /* 0x000fca0007ffe0ff */
[----:B------:R-:W-:-:S05]  /*1620*/  IMAD.WIDE R2, R2, R17, c[0x0][0x170] ;  /* 0x00005c0002027625 */ /* 0x000fca00078e0211 */
[----:B-1----:R-:W-:Y:S01]  /*1630*/  STG.E.128 [R2.64], R4 ;  /* 0x0000000402007986 */ /* 0x002fe2000c101d04 */
[----:B------:R-:W-:Y:S05]  /*1640*/  EXIT ;  /* 0x000000000000794d */ /* 0x000fea0003800000 */
.L_x_1:
[----:B------:R-:W-:-:S00]  /*1650*/  BRA `(.L_x_1) ;  /* 0xfffffff000007947 */ /* 0x000fc0000383ffff */
[----:B------:R-:W-:-:S00]  /*1660*/  NOP ;  /* 0x0000000000007918 */ /* 0x000fc00000000000 */
        /* <DEDUP_REMOVED lines=9> */
.L_x_2:


//--------------------- .nv.shared.triton_mm      --------------------------
	.section	.nv.shared.triton_mm,"aw",@nobits
	.sectionflags	@""
	.align	16
